//
// Generated by NVIDIA NVVM Compiler
//
// Compiler Build ID: CL-36424714
// Cuda compilation tools, release 13.0, V13.0.88
// Based on NVVM 20.0.0
//

.version 9.0
.target sm_100
.address_size 64

	// .globl	_Z14incrementNaivePii
// _ZZ13blockLevelSumPiS_iE6shared has been demoted

.visible .entry _Z14incrementNaivePii(
	.param .u64 .ptr .align 1 _Z14incrementNaivePii_param_0,
	.param .u32 _Z14incrementNaivePii_param_1
)
{
	.reg .pred 	%p<2>;
	.reg .b32 	%r<8>;
	.reg .b64 	%rd<3>;

	ld.param.u64 	%rd1, [_Z14incrementNaivePii_param_0];
	ld.param.u32 	%r1, [_Z14incrementNaivePii_param_1];
	mov.u32 	%r2, %ctaid.x;
	mov.u32 	%r3, %ntid.x;
	mov.u32 	%r4, %tid.x;
	mad.lo.s32 	%r5, %r2, %r3, %r4;
	setp.ge.s32 	%p1, %r5, %r1;
	@%p1 bra 	$L__BB0_2;
	cvta.to.global.u64 	%rd2, %rd1;
	ld.global.u32 	%r6, [%rd2];
	add.s32 	%r7, %r6, 1;
	st.global.u32 	[%rd2], %r7;
$L__BB0_2:
	ret;

}
	// .globl	_Z15incrementAtomicPii
.visible .entry _Z15incrementAtomicPii(
	.param .u64 .ptr .align 1 _Z15incrementAtomicPii_param_0,
	.param .u32 _Z15incrementAtomicPii_param_1
)
{
	.reg .pred 	%p<2>;
	.reg .b32 	%r<7>;
	.reg .b64 	%rd<3>;

	ld.param.u64 	%rd1, [_Z15incrementAtomicPii_param_0];
	ld.param.u32 	%r1, [_Z15incrementAtomicPii_param_1];
	mov.u32 	%r2, %ctaid.x;
	mov.u32 	%r3, %ntid.x;
	mov.u32 	%r4, %tid.x;
	mad.lo.s32 	%r5, %r2, %r3, %r4;
	setp.ge.s32 	%p1, %r5, %r1;
	@%p1 bra 	$L__BB1_2;
	cvta.to.global.u64 	%rd2, %rd1;
	atom.global.add.u32 	%r6, [%rd2], 1;
$L__BB1_2:
	ret;

}
	// .globl	_Z17incrementWithLockPiS_i
.visible .entry _Z17incrementWithLockPiS_i(
	.param .u64 .ptr .align 1 _Z17incrementWithLockPiS_i_param_0,
	.param .u64 .ptr .align 1 _Z17incrementWithLockPiS_i_param_1,
	.param .u32 _Z17incrementWithLockPiS_i_param_2
)
{
	.reg .pred 	%p<3>;
	.reg .b32 	%r<10>;
	.reg .b64 	%rd<5>;

	ld.param.u64 	%rd2, [_Z17incrementWithLockPiS_i_param_0];
	ld.param.u64 	%rd3, [_Z17incrementWithLockPiS_i_param_1];
	ld.param.u32 	%r1, [_Z17incrementWithLockPiS_i_param_2];
	cvta.to.global.u64 	%rd1, %rd3;
	mov.u32 	%r2, %ctaid.x;
	mov.u32 	%r3, %ntid.x;
	mov.u32 	%r4, %tid.x;
	mad.lo.s32 	%r5, %r2, %r3, %r4;
	setp.ge.s32 	%p1, %r5, %r1;
	@%p1 bra 	$L__BB2_3;
$L__BB2_1:
	atom.relaxed.global.cas.b32 	%r6, [%rd1], 0, 1;
	setp.ne.s32 	%p2, %r6, 0;
	@%p2 bra 	$L__BB2_1;
	cvta.to.global.u64 	%rd4, %rd2;
	ld.global.u32 	%r7, [%rd4];
	add.s32 	%r8, %r7, 1;
	st.global.u32 	[%rd4], %r8;
	atom.global.exch.b32 	%r9, [%rd1], 0;
$L__BB2_3:
	ret;

}
	// .globl	_Z11lockFreeMaxPiS_i
.visible .entry _Z11lockFreeMaxPiS_i(
	.param .u64 .ptr .align 1 _Z11lockFreeMaxPiS_i_param_0,
	.param .u64 .ptr .align 1 _Z11lockFreeMaxPiS_i_param_1,
	.param .u32 _Z11lockFreeMaxPiS_i_param_2
)
{
	.reg .pred 	%p<2>;
	.reg .b32 	%r<8>;
	.reg .b64 	%rd<7>;

	ld.param.u64 	%rd1, [_Z11lockFreeMaxPiS_i_param_0];
	ld.param.u64 	%rd2, [_Z11lockFreeMaxPiS_i_param_1];
	ld.param.u32 	%r2, [_Z11lockFreeMaxPiS_i_param_2];
	mov.u32 	%r3, %ctaid.x;
	mov.u32 	%r4, %ntid.x;
	mov.u32 	%r5, %tid.x;
	mad.lo.s32 	%r1, %r3, %r4, %r5;
	setp.ge.s32 	%p1, %r1, %r2;
	@%p1 bra 	$L__BB3_2;
	cvta.to.global.u64 	%rd3, %rd2;
	cvta.to.global.u64 	%rd4, %rd1;
	mul.wide.s32 	%rd5, %r1, 4;
	add.s64 	%rd6, %rd3, %rd5;
	ld.global.u32 	%r6, [%rd6];
	atom.global.max.s32 	%r7, [%rd4], %r6;
$L__BB3_2:
	ret;

}
	// .globl	_Z17lockFreeHistogramPiS_ii
.visible .entry _Z17lockFreeHistogramPiS_ii(
	.param .u64 .ptr .align 1 _Z17lockFreeHistogramPiS_ii_param_0,
	.param .u64 .ptr .align 1 _Z17lockFreeHistogramPiS_ii_param_1,
	.param .u32 _Z17lockFreeHistogramPiS_ii_param_2,
	.param .u32 _Z17lockFreeHistogramPiS_ii_param_3
)
{
	.reg .pred 	%p<2>;
	.reg .b32 	%r<10>;
	.reg .b64 	%rd<9>;

	ld.param.u64 	%rd1, [_Z17lockFreeHistogramPiS_ii_param_0];
	ld.param.u64 	%rd2, [_Z17lockFreeHistogramPiS_ii_param_1];
	ld.param.u32 	%r3, [_Z17lockFreeHistogramPiS_ii_param_2];
	ld.param.u32 	%r2, [_Z17lockFreeHistogramPiS_ii_param_3];
	mov.u32 	%r4, %ctaid.x;
	mov.u32 	%r5, %ntid.x;
	mov.u32 	%r6, %tid.x;
	mad.lo.s32 	%r1, %r4, %r5, %r6;
	setp.ge.s32 	%p1, %r1, %r3;
	@%p1 bra 	$L__BB4_2;
	cvta.to.global.u64 	%rd3, %rd2;
	cvta.to.global.u64 	%rd4, %rd1;
	mul.wide.s32 	%rd5, %r1, 4;
	add.s64 	%rd6, %rd3, %rd5;
	ld.global.u32 	%r7, [%rd6];
	rem.s32 	%r8, %r7, %r2;
	mul.wide.s32 	%rd7, %r8, 4;
	add.s64 	%rd8, %rd4, %rd7;
	atom.global.add.u32 	%r9, [%rd8], 1;
$L__BB4_2:
	ret;

}
	// .globl	_Z12warpLevelSumPiS_i
.visible .entry _Z12warpLevelSumPiS_i(
	.param .u64 .ptr .align 1 _Z12warpLevelSumPiS_i_param_0,
	.param .u64 .ptr .align 1 _Z12warpLevelSumPiS_i_param_1,
	.param .u32 _Z12warpLevelSumPiS_i_param_2
)
{
	.reg .pred 	%p<8>;
	.reg .b32 	%r<22>;
	.reg .b64 	%rd<7>;

	ld.param.u64 	%rd1, [_Z12warpLevelSumPiS_i_param_0];
	ld.param.u64 	%rd2, [_Z12warpLevelSumPiS_i_param_1];
	ld.param.u32 	%r7, [_Z12warpLevelSumPiS_i_param_2];
	mov.u32 	%r8, %ctaid.x;
	mov.u32 	%r9, %ntid.x;
	mov.u32 	%r1, %tid.x;
	mad.lo.s32 	%r2, %r8, %r9, %r1;
	setp.ge.s32 	%p1, %r2, %r7;
	mov.b32 	%r21, 0;
	@%p1 bra 	$L__BB5_2;
	cvta.to.global.u64 	%rd3, %rd1;
	mul.wide.s32 	%rd4, %r2, 4;
	add.s64 	%rd5, %rd3, %rd4;
	ld.global.u32 	%r21, [%rd5];
$L__BB5_2:
	shfl.sync.down.b32	%r10|%p2, %r21, 16, 31, -1;
	add.s32 	%r11, %r10, %r21;
	shfl.sync.down.b32	%r12|%p3, %r11, 8, 31, -1;
	add.s32 	%r13, %r12, %r11;
	shfl.sync.down.b32	%r14|%p4, %r13, 4, 31, -1;
	add.s32 	%r15, %r14, %r13;
	shfl.sync.down.b32	%r16|%p5, %r15, 2, 31, -1;
	add.s32 	%r17, %r16, %r15;
	shfl.sync.down.b32	%r18|%p6, %r17, 1, 31, -1;
	add.s32 	%r5, %r18, %r17;
	and.b32  	%r19, %r1, 31;
	setp.ne.s32 	%p7, %r19, 0;
	@%p7 bra 	$L__BB5_4;
	cvta.to.global.u64 	%rd6, %rd2;
	atom.global.add.u32 	%r20, [%rd6], %r5;
$L__BB5_4:
	ret;

}
	// .globl	_Z13blockLevelSumPiS_i
.visible .entry _Z13blockLevelSumPiS_i(
	.param .u64 .ptr .align 1 _Z13blockLevelSumPiS_i_param_0,
	.param .u64 .ptr .align 1 _Z13blockLevelSumPiS_i_param_1,
	.param .u32 _Z13blockLevelSumPiS_i_param_2
)
{
	.reg .pred 	%p<6>;
	.reg .b32 	%r<23>;
	.reg .b64 	%rd<7>;
	// demoted variable
	.shared .align 4 .b8 _ZZ13blockLevelSumPiS_iE6shared[1024];
	ld.param.u64 	%rd1, [_Z13blockLevelSumPiS_i_param_0];
	ld.param.u64 	%rd2, [_Z13blockLevelSumPiS_i_param_1];
	ld.param.u32 	%r10, [_Z13blockLevelSumPiS_i_param_2];
	mov.u32 	%r11, %ctaid.x;
	mov.u32 	%r22, %ntid.x;
	mov.u32 	%r2, %tid.x;
	mad.lo.s32 	%r3, %r11, %r22, %r2;
	setp.ge.s32 	%p1, %r3, %r10;
	mov.b32 	%r21, 0;
	@%p1 bra 	$L__BB6_2;
	cvta.to.global.u64 	%rd3, %rd1;
	mul.wide.s32 	%rd4, %r3, 4;
	add.s64 	%rd5, %rd3, %rd4;
	ld.global.u32 	%r21, [%rd5];
$L__BB6_2:
	shl.b32 	%r12, %r2, 2;
	mov.u32 	%r13, _ZZ13blockLevelSumPiS_iE6shared;
	add.s32 	%r6, %r13, %r12;
	st.shared.u32 	[%r6], %r21;
	bar.sync 	0;
	setp.lt.u32 	%p2, %r22, 2;
	@%p2 bra 	$L__BB6_6;
$L__BB6_3:
	shr.u32 	%r8, %r22, 1;
	setp.ge.u32 	%p3, %r2, %r8;
	@%p3 bra 	$L__BB6_5;
	shl.b32 	%r14, %r8, 2;
	add.s32 	%r15, %r6, %r14;
	ld.shared.u32 	%r16, [%r15];
	ld.shared.u32 	%r17, [%r6];
	add.s32 	%r18, %r17, %r16;
	st.shared.u32 	[%r6], %r18;
$L__BB6_5:
	bar.sync 	0;
	setp.gt.u32 	%p4, %r22, 3;
	mov.u32 	%r22, %r8;
	@%p4 bra 	$L__BB6_3;
$L__BB6_6:
	setp.ne.s32 	%p5, %r2, 0;
	@%p5 bra 	$L__BB6_8;
	ld.shared.u32 	%r19, [_ZZ13blockLevelSumPiS_iE6shared];
	cvta.to.global.u64 	%rd6, %rd2;
	atom.global.add.u32 	%r20, [%rd6], %r19;
$L__BB6_8:
	ret;

}


// ===== COMPILED SASS (sm_100) =====

	.target	sm_100

	.elftype	@"ET_EXEC"


//--------------------- .note.nv.tkinfo           --------------------------
	.section	.note.nv.tkinfo,"",@"SHT_NOTE"
	.sectionflags	@"SHF_NOTE_NV_TKINFO"
	.tkinfo
        /*0018*/ 	.word	0x00000002
        /*0030*/ 	.string	""
        /*0030*/ 	.string	"ptxas"
        /*0030*/ 	.string	"Cuda compilation tools, release 13.0, V13.0.88"
        /*0030*/ 	.string	"Build cuda_13.0.r13.0/compiler.36424714_0"
        /*0030*/ 	.string	"-arch sm_100 -m 64 "



//--------------------- .note.nv.cuinfo           --------------------------
	.section	.note.nv.cuinfo,"",@"SHT_NOTE"
	.sectionflags	@"SHF_NOTE_NV_CUINFO"
        /*0018*/ 	.short	0x0002
        /*001a*/ 	.short	0x0064
        /*001c*/ 	.short	0x0082
	.zero		2


//--------------------- .nv.info                  --------------------------
	.section	.nv.info,"",@"SHT_CUDA_INFO"
	.align	4


	//----- nvinfo : EIATTR_REGCOUNT
	.align		4
        /*0000*/ 	.byte	0x04, 0x2f
        /*0002*/ 	.short	(.L_1 - .L_0)
	.align		4
.L_0:
        /*0004*/ 	.word	index@(_Z14incrementNaivePii)
        /*0008*/ 	.word	0x00000008


	//----- nvinfo : EIATTR_FRAME_SIZE
	.align		4
.L_1:
        /*000c*/ 	.byte	0x04, 0x11
        /*000e*/ 	.short	(.L_3 - .L_2)
	.align		4
.L_2:
        /*0010*/ 	.word	index@(_Z14incrementNaivePii)
        /*0014*/ 	.word	0x00000000


	//----- nvinfo : EIATTR_REGCOUNT
	.align		4
.L_3:
        /*0018*/ 	.byte	0x04, 0x2f
        /*001a*/ 	.short	(.L_5 - .L_4)
	.align		4
.L_4:
        /*001c*/ 	.word	index@(_Z15incrementAtomicPii)
        /*0020*/ 	.word	0x00000008


	//----- nvinfo : EIATTR_FRAME_SIZE
	.align		4
.L_5:
        /*0024*/ 	.byte	0x04, 0x11
        /*0026*/ 	.short	(.L_7 - .L_6)
	.align		4
.L_6:
        /*0028*/ 	.word	index@(_Z15incrementAtomicPii)
        /*002c*/ 	.word	0x00000000


	//----- nvinfo : EIATTR_REGCOUNT
	.align		4
.L_7:
        /*0030*/ 	.byte	0x04, 0x2f
        /*0032*/ 	.short	(.L_9 - .L_8)
	.align		4
.L_8:
        /*0034*/ 	.word	index@(_Z17incrementWithLockPiS_i)
        /*0038*/ 	.word	0x0000000a


	//----- nvinfo : EIATTR_FRAME_SIZE
	.align		4
.L_9:
        /*003c*/ 	.byte	0x04, 0x11
        /*003e*/ 	.short	(.L_11 - .L_10)
	.align		4
.L_10:
        /*0040*/ 	.word	index@(_Z17incrementWithLockPiS_i)
        /*0044*/ 	.word	0x00000000


	//----- nvinfo : EIATTR_REGCOUNT
	.align		4
.L_11:
        /*0048*/ 	.byte	0x04, 0x2f
        /*004a*/ 	.short	(.L_13 - .L_12)
	.align		4
.L_12:
        /*004c*/ 	.word	index@(_Z11lockFreeMaxPiS_i)
        /*0050*/ 	.word	0x0000000a


	//----- nvinfo : EIATTR_FRAME_SIZE
	.align		4
.L_13:
        /*0054*/ 	.byte	0x04, 0x11
        /*0056*/ 	.short	(.L_15 - .L_14)
	.align		4
.L_14:
        /*0058*/ 	.word	index@(_Z11lockFreeMaxPiS_i)
        /*005c*/ 	.word	0x00000000


	//----- nvinfo : EIATTR_REGCOUNT
	.align		4
.L_15:
        /*0060*/ 	.byte	0x04, 0x2f
        /*0062*/ 	.short	(.L_17 - .L_16)
	.align		4
.L_16:
        /*0064*/ 	.word	index@(_Z17lockFreeHistogramPiS_ii)
        /*0068*/ 	.word	0x0000000c


	//----- nvinfo : EIATTR_FRAME_SIZE
	.align		4
.L_17:
        /*006c*/ 	.byte	0x04, 0x11
        /*006e*/ 	.short	(.L_19 - .L_18)
	.align		4
.L_18:
        /*0070*/ 	.word	index@(_Z17lockFreeHistogramPiS_ii)
        /*0074*/ 	.word	0x00000000


	//----- nvinfo : EIATTR_REGCOUNT
	.align		4
.L_19:
        /*0078*/ 	.byte	0x04, 0x2f
        /*007a*/ 	.short	(.L_21 - .L_20)
	.align		4
.L_20:
        /*007c*/ 	.word	index@(_Z12warpLevelSumPiS_i)
        /*0080*/ 	.word	0x0000000a


	//----- nvinfo : EIATTR_FRAME_SIZE
	.align		4
.L_21:
        /*0084*/ 	.byte	0x04, 0x11
        /*0086*/ 	.short	(.L_23 - .L_22)
	.align		4
.L_22:
        /*0088*/ 	.word	index@(_Z12warpLevelSumPiS_i)
        /*008c*/ 	.word	0x00000000


	//----- nvinfo : EIATTR_REGCOUNT
	.align		4
.L_23:
        /*0090*/ 	.byte	0x04, 0x2f
        /*0092*/ 	.short	(.L_25 - .L_24)
	.align		4
.L_24:
        /*0094*/ 	.word	index@(_Z13blockLevelSumPiS_i)
        /*0098*/ 	.word	0x0000000a


	//----- nvinfo : EIATTR_FRAME_SIZE
	.align		4
.L_25:
        /*009c*/ 	.byte	0x04, 0x11
        /*009e*/ 	.short	(.L_27 - .L_26)
	.align		4
.L_26:
        /*00a0*/ 	.word	index@(_Z13blockLevelSumPiS_i)
        /*00a4*/ 	.word	0x00000000


	//----- nvinfo : EIATTR_MIN_STACK_SIZE
	.align		4
.L_27:
        /*00a8*/ 	.byte	0x04, 0x12
        /*00aa*/ 	.short	(.L_29 - .L_28)
	.align		4
.L_28:
        /*00ac*/ 	.word	index@(_Z13blockLevelSumPiS_i)
        /*00b0*/ 	.word	0x00000000


	//----- nvinfo : EIATTR_MIN_STACK_SIZE
	.align		4
.L_29:
        /*00b4*/ 	.byte	0x04, 0x12
        /*00b6*/ 	.short	(.L_31 - .L_30)
	.align		4
.L_30:
        /*00b8*/ 	.word	index@(_Z12warpLevelSumPiS_i)
        /*00bc*/ 	.word	0x00000000


	//----- nvinfo : EIATTR_MIN_STACK_SIZE
	.align		4
.L_31:
        /*00c0*/ 	.byte	0x04, 0x12
        /*00c2*/ 	.short	(.L_33 - .L_32)
	.align		4
.L_32:
        /*00c4*/ 	.word	index@(_Z17lockFreeHistogramPiS_ii)
        /*00c8*/ 	.word	0x00000000


	//----- nvinfo : EIATTR_MIN_STACK_SIZE
	.align		4
.L_33:
        /*00cc*/ 	.byte	0x04, 0x12
        /*00ce*/ 	.short	(.L_35 - .L_34)
	.align		4
.L_34:
        /*00d0*/ 	.word	index@(_Z11lockFreeMaxPiS_i)
        /*00d4*/ 	.word	0x00000000


	//----- nvinfo : EIATTR_MIN_STACK_SIZE
	.align		4
.L_35:
        /*00d8*/ 	.byte	0x04, 0x12
        /*00da*/ 	.short	(.L_37 - .L_36)
	.align		4
.L_36:
        /*00dc*/ 	.word	index@(_Z17incrementWithLockPiS_i)
        /*00e0*/ 	.word	0x00000000


	//----- nvinfo : EIATTR_MIN_STACK_SIZE
	.align		4
.L_37:
        /*00e4*/ 	.byte	0x04, 0x12
        /*00e6*/ 	.short	(.L_39 - .L_38)
	.align		4
.L_38:
        /*00e8*/ 	.word	index@(_Z15incrementAtomicPii)
        /*00ec*/ 	.word	0x00000000


	//----- nvinfo : EIATTR_MIN_STACK_SIZE
	.align		4
.L_39:
        /*00f0*/ 	.byte	0x04, 0x12
        /*00f2*/ 	.short	(.L_41 - .L_40)
	.align		4
.L_40:
        /*00f4*/ 	.word	index@(_Z14incrementNaivePii)
        /*00f8*/ 	.word	0x00000000
.L_41:


//--------------------- .nv.compat                --------------------------
	.section	.nv.compat,"",@"SHT_CUDA_COMPAT_INFO"
	.align	4
        /*0000*/ 	.byte	0x02, 0x09, 0x00, 0x00, 0x02, 0x02, 0x01, 0x00, 0x02, 0x05, 0x05, 0x00, 0x03, 0x07, 0x01, 0x01
        /*0010*/ 	.byte	0x02, 0x03, 0x00, 0x00, 0x02, 0x06, 0x01, 0x00, 0x04, 0x0b, 0x08, 0x00, 0x09, 0x00, 0x00, 0x00
        /*0020*/ 	.byte	0x00, 0x00, 0x00, 0x00


//--------------------- .nv.info._Z13blockLevelSumPiS_i --------------------------
	.section	.nv.info._Z13blockLevelSumPiS_i,"",@"SHT_CUDA_INFO"
	.sectionflags	@""
	.align	4


	//----- nvinfo : EIATTR_CUDA_API_VERSION
	.align		4
        /*0000*/ 	.byte	0x04, 0x37
        /*0002*/ 	.short	(.L_43 - .L_42)
.L_42:
        /*0004*/ 	.word	0x00000082


	//----- nvinfo : EIATTR_KPARAM_INFO
	.align		4
.L_43:
        /*0008*/ 	.byte	0x04, 0x17
        /*000a*/ 	.short	(.L_45 - .L_44)
.L_44:
        /*000c*/ 	.word	0x00000000
        /*0010*/ 	.short	0x0002
        /*0012*/ 	.short	0x0010
        /*0014*/ 	.byte	0x00, 0xf0, 0x11, 0x00


	//----- nvinfo : EIATTR_KPARAM_INFO
	.align		4
.L_45:
        /*0018*/ 	.byte	0x04, 0x17
        /*001a*/ 	.short	(.L_47 - .L_46)
.L_46:
        /*001c*/ 	.word	0x00000000
        /*0020*/ 	.short	0x0001
        /*0022*/ 	.short	0x0008
        /*0024*/ 	.byte	0x00, 0xf5, 0x21, 0x00


	//----- nvinfo : EIATTR_KPARAM_INFO
	.align		4
.L_47:
        /*0028*/ 	.byte	0x04, 0x17
        /*002a*/ 	.short	(.L_49 - .L_48)
.L_48:
        /*002c*/ 	.word	0x00000000
        /*0030*/ 	.short	0x0000
        /*0032*/ 	.short	0x0000
        /*0034*/ 	.byte	0x00, 0xf5, 0x21, 0x00


	//----- nvinfo : EIATTR_SPARSE_MMA_MASK
	.align		4
.L_49:
        /*0038*/ 	.byte	0x03, 0x50
        /*003a*/ 	.short	0x0000


	//----- nvinfo : EIATTR_MAXREG_COUNT
	.align		4
        /*003c*/ 	.byte	0x03, 0x1b
        /*003e*/ 	.short	0x00ff


	//----- nvinfo : EIATTR_NUM_BARRIERS
	.align		4
        /*0040*/ 	.byte	0x02, 0x4c
        /*0042*/ 	.byte	0x01
	.zero		1


	//----- nvinfo : EIATTR_MERCURY_ISA_VERSION
	.align		4
        /*0044*/ 	.byte	0x03, 0x5f
        /*0046*/ 	.short	0x0101


	//----- nvinfo : EIATTR_VRC_CTA_INIT_COUNT
	.align		4
        /*0048*/ 	.byte	0x02, 0x4a
	.zero		1
	.zero		1


	//----- nvinfo : EIATTR_EXIT_INSTR_OFFSETS
	.align		4
        /*004c*/ 	.byte	0x04, 0x1c
        /*004e*/ 	.short	(.L_51 - .L_50)


	//   ....[0]....
.L_50:
        /*0050*/ 	.word	0x00000200


	//   ....[1]....
        /*0054*/ 	.word	0x00000270


	//----- nvinfo : EIATTR_CBANK_PARAM_SIZE
	.align		4
.L_51:
        /*0058*/ 	.byte	0x03, 0x19
        /*005a*/ 	.short	0x0014


	//----- nvinfo : EIATTR_PARAM_CBANK
	.align		4
        /*005c*/ 	.byte	0x04, 0x0a
        /*005e*/ 	.short	(.L_53 - .L_52)
	.align		4
.L_52:
        /*0060*/ 	.word	index@(.nv.constant0._Z13blockLevelSumPiS_i)
        /*0064*/ 	.short	0x0380
        /*0066*/ 	.short	0x0014


	//----- nvinfo : EIATTR_SW_WAR
	.align		4
.L_53:
        /*0068*/ 	.byte	0x04, 0x36
        /*006a*/ 	.short	(.L_55 - .L_54)
.L_54:
        /*006c*/ 	.word	0x00000008
.L_55:


//--------------------- .nv.info._Z12warpLevelSumPiS_i --------------------------
	.section	.nv.info._Z12warpLevelSumPiS_i,"",@"SHT_CUDA_INFO"
	.sectionflags	@""
	.align	4


	//----- nvinfo : EIATTR_CUDA_API_VERSION
	.align		4
        /*0000*/ 	.byte	0x04, 0x37
        /*0002*/ 	.short	(.L_57 - .L_56)
.L_56:
        /*0004*/ 	.word	0x00000082


	//----- nvinfo : EIATTR_KPARAM_INFO
	.align		4
.L_57:
        /*0008*/ 	.byte	0x04, 0x17
        /*000a*/ 	.short	(.L_59 - .L_58)
.L_58:
        /*000c*/ 	.word	0x00000000
        /*0010*/ 	.short	0x0002
        /*0012*/ 	.short	0x0010
        /*0014*/ 	.byte	0x00, 0xf0, 0x11, 0x00


	//----- nvinfo : EIATTR_KPARAM_INFO
	.align		4
.L_59:
        /*0018*/ 	.byte	0x04, 0x17
        /*001a*/ 	.short	(.L_61 - .L_60)
.L_60:
        /*001c*/ 	.word	0x00000000
        /*0020*/ 	.short	0x0001
        /*0022*/ 	.short	0x0008
        /*0024*/ 	.byte	0x00, 0xf5, 0x21, 0x00


	//----- nvinfo : EIATTR_KPARAM_INFO
	.align		4
.L_61:
        /*0028*/ 	.byte	0x04, 0x17
        /*002a*/ 	.short	(.L_63 - .L_62)
.L_62:
        /*002c*/ 	.word	0x00000000
        /*0030*/ 	.short	0x0000
        /*0032*/ 	.short	0x0000
        /*0034*/ 	.byte	0x00, 0xf5, 0x21, 0x00


	//----- nvinfo : EIATTR_SPARSE_MMA_MASK
	.align		4
.L_63:
        /*0038*/ 	.byte	0x03, 0x50
        /*003a*/ 	.short	0x0000


	//----- nvinfo : EIATTR_MAXREG_COUNT
	.align		4
        /*003c*/ 	.byte	0x03, 0x1b
        /*003e*/ 	.short	0x00ff


	//----- nvinfo : EIATTR_MERCURY_ISA_VERSION
	.align		4
        /*0040*/ 	.byte	0x03, 0x5f
        /*0042*/ 	.short	0x0101


	//----- nvinfo : EIATTR_INT_WARP_WIDE_INSTR_OFFSETS
	.align		4
        /*0044*/ 	.byte	0x04, 0x31
        /*0046*/ 	.short	(.L_65 - .L_64)


	//   ....[0]....
.L_64:
        /*0048*/ 	.word	0x000001d0


	//   ....[1]....
        /*004c*/ 	.word	0x000001e0


	//----- nvinfo : EIATTR_COOP_GROUP_MASK_REGIDS
	.align		4
.L_65:
        /*0050*/ 	.byte	0x04, 0x29
        /*0052*/ 	.short	(.L_67 - .L_66)


	//   ....[0]....
.L_66:
        /*0054*/ 	.word	0xffffffff


	//   ....[1]....
        /*0058*/ 	.word	0xffffffff


	//   ....[2]....
        /*005c*/ 	.word	0xffffffff


	//   ....[3]....
        /*0060*/ 	.word	0xffffffff


	//   ....[4]....
        /*0064*/ 	.word	0xffffffff


	//----- nvinfo : EIATTR_COOP_GROUP_INSTR_OFFSETS
	.align		4
.L_67:
        /*0068*/ 	.byte	0x04, 0x28
        /*006a*/ 	.short	(.L_69 - .L_68)


	//   ....[0]....
.L_68:
        /*006c*/ 	.word	0x000000f0


	//   ....[1]....
        /*0070*/ 	.word	0x00000120


	//   ....[2]....
        /*0074*/ 	.word	0x00000140


	//   ....[3]....
        /*0078*/ 	.word	0x00000160


	//   ....[4]....
        /*007c*/ 	.word	0x00000180


	//----- nvinfo : EIATTR_VRC_CTA_INIT_COUNT
	.align		4
.L_69:
        /*0080*/ 	.byte	0x02, 0x4a
	.zero		1
	.zero		1


	//----- nvinfo : EIATTR_EXIT_INSTR_OFFSETS
	.align		4
        /*0084*/ 	.byte	0x04, 0x1c
        /*0086*/ 	.short	(.L_71 - .L_70)


	//   ....[0]....
.L_70:
        /*0088*/ 	.word	0x00000190


	//   ....[1]....
        /*008c*/ 	.word	0x00000230


	//----- nvinfo : EIATTR_CRS_STACK_SIZE
	.align		4
.L_71:
        /*0090*/ 	.byte	0x04, 0x1e
        /*0092*/ 	.short	(.L_73 - .L_72)
.L_72:
        /*0094*/ 	.word	0x00000000


	//----- nvinfo : EIATTR_CBANK_PARAM_SIZE
	.align		4
.L_73:
        /*0098*/ 	.byte	0x03, 0x19
        /*009a*/ 	.short	0x0014


	//----- nvinfo : EIATTR_PARAM_CBANK
	.align		4
        /*009c*/ 	.byte	0x04, 0x0a
        /*009e*/ 	.short	(.L_75 - .L_74)
	.align		4
.L_74:
        /*00a0*/ 	.word	index@(.nv.constant0._Z12warpLevelSumPiS_i)
        /*00a4*/ 	.short	0x0380
        /*00a6*/ 	.short	0x0014


	//----- nvinfo : EIATTR_SW_WAR
	.align		4
.L_75:
        /*00a8*/ 	.byte	0x04, 0x36
        /*00aa*/ 	.short	(.L_77 - .L_76)
.L_76:
        /*00ac*/ 	.word	0x00000008
.L_77:


//--------------------- .nv.info._Z17lockFreeHistogramPiS_ii --------------------------
	.section	.nv.info._Z17lockFreeHistogramPiS_ii,"",@"SHT_CUDA_INFO"
	.sectionflags	@""
	.align	4


	//----- nvinfo : EIATTR_CUDA_API_VERSION
	.align		4
        /*0000*/ 	.byte	0x04, 0x37
        /*0002*/ 	.short	(.L_79 - .L_78)
.L_78:
        /*0004*/ 	.word	0x00000082


	//----- nvinfo : EIATTR_KPARAM_INFO
	.align		4
.L_79:
        /*0008*/ 	.byte	0x04, 0x17
        /*000a*/ 	.short	(.L_81 - .L_80)
.L_80:
        /*000c*/ 	.word	0x00000000
        /*0010*/ 	.short	0x0003
        /*0012*/ 	.short	0x0014
        /*0014*/ 	.byte	0x00, 0xf0, 0x11, 0x00


	//----- nvinfo : EIATTR_KPARAM_INFO
	.align		4
.L_81:
        /*0018*/ 	.byte	0x04, 0x17
        /*001a*/ 	.short	(.L_83 - .L_82)
.L_82:
        /*001c*/ 	.word	0x00000000
        /*0020*/ 	.short	0x0002
        /*0022*/ 	.short	0x0010
        /*0024*/ 	.byte	0x00, 0xf0, 0x11, 0x00


	//----- nvinfo : EIATTR_KPARAM_INFO
	.align		4
.L_83:
        /*0028*/ 	.byte	0x04, 0x17
        /*002a*/ 	.short	(.L_85 - .L_84)
.L_84:
        /*002c*/ 	.word	0x00000000
        /*0030*/ 	.short	0x0001
        /*0032*/ 	.short	0x0008
        /*0034*/ 	.byte	0x00, 0xf5, 0x21, 0x00


	//----- nvinfo : EIATTR_KPARAM_INFO
	.align		4
.L_85:
        /*0038*/ 	.byte	0x04, 0x17
        /*003a*/ 	.short	(.L_87 - .L_86)
.L_86:
        /*003c*/ 	.word	0x00000000
        /*0040*/ 	.short	0x0000
        /*0042*/ 	.short	0x0000
        /*0044*/ 	.byte	0x00, 0xf5, 0x21, 0x00


	//----- nvinfo : EIATTR_SPARSE_MMA_MASK
	.align		4
.L_87:
        /*0048*/ 	.byte	0x03, 0x50
        /*004a*/ 	.short	0x0000


	//----- nvinfo : EIATTR_MAXREG_COUNT
	.align		4
        /*004c*/ 	.byte	0x03, 0x1b
        /*004e*/ 	.short	0x00ff


	//----- nvinfo : EIATTR_MERCURY_ISA_VERSION
	.align		4
        /*0050*/ 	.byte	0x03, 0x5f
        /*0052*/ 	.short	0x0101


	//----- nvinfo : EIATTR_VRC_CTA_INIT_COUNT
	.align		4
        /*0054*/ 	.byte	0x02, 0x4a
	.zero		1
	.zero		1


	//----- nvinfo : EIATTR_EXIT_INSTR_OFFSETS
	.align		4
        /*0058*/ 	.byte	0x04, 0x1c
        /*005a*/ 	.short	(.L_89 - .L_88)


	//   ....[0]....
.L_88:
        /*005c*/ 	.word	0x00000070


	//   ....[1]....
        /*0060*/ 	.word	0x00000260


	//----- nvinfo : EIATTR_CBANK_PARAM_SIZE
	.align		4
.L_89:
        /*0064*/ 	.byte	0x03, 0x19
        /*0066*/ 	.short	0x0018


	//----- nvinfo : EIATTR_PARAM_CBANK
	.align		4
        /*0068*/ 	.byte	0x04, 0x0a
        /*006a*/ 	.short	(.L_91 - .L_90)
	.align		4
.L_90:
        /*006c*/ 	.word	index@(.nv.constant0._Z17lockFreeHistogramPiS_ii)
        /*0070*/ 	.short	0x0380
        /*0072*/ 	.short	0x0018


	//----- nvinfo : EIATTR_SW_WAR
	.align		4
.L_91:
        /*0074*/ 	.byte	0x04, 0x36
        /*0076*/ 	.short	(.L_93 - .L_92)
.L_92:
        /*0078*/ 	.word	0x00000008
.L_93:


//--------------------- .nv.info._Z11lockFreeMaxPiS_i --------------------------
	.section	.nv.info._Z11lockFreeMaxPiS_i,"",@"SHT_CUDA_INFO"
	.sectionflags	@""
	.align	4


	//----- nvinfo : EIATTR_CUDA_API_VERSION
	.align		4
        /*0000*/ 	.byte	0x04, 0x37
        /*0002*/ 	.short	(.L_95 - .L_94)
.L_94:
        /*0004*/ 	.word	0x00000082


	//----- nvinfo : EIATTR_KPARAM_INFO
	.align		4
.L_95:
        /*0008*/ 	.byte	0x04, 0x17
        /*000a*/ 	.short	(.L_97 - .L_96)
.L_96:
        /*000c*/ 	.word	0x00000000
        /*0010*/ 	.short	0x0002
        /*0012*/ 	.short	0x0010
        /*0014*/ 	.byte	0x00, 0xf0, 0x11, 0x00


	//----- nvinfo : EIATTR_KPARAM_INFO
	.align		4
.L_97:
        /*0018*/ 	.byte	0x04, 0x17
        /*001a*/ 	.short	(.L_99 - .L_98)
.L_98:
        /*001c*/ 	.word	0x00000000
        /*0020*/ 	.short	0x0001
        /*0022*/ 	.short	0x0008
        /*0024*/ 	.byte	0x00, 0xf5, 0x21, 0x00


	//----- nvinfo : EIATTR_KPARAM_INFO
	.align		4
.L_99:
        /*0028*/ 	.byte	0x04, 0x17
        /*002a*/ 	.short	(.L_101 - .L_100)
.L_100:
        /*002c*/ 	.word	0x00000000
        /*0030*/ 	.short	0x0000
        /*0032*/ 	.short	0x0000
        /*0034*/ 	.byte	0x00, 0xf5, 0x21, 0x00


	//----- nvinfo : EIATTR_SPARSE_MMA_MASK
	.align		4
.L_101:
        /*0038*/ 	.byte	0x03, 0x50
        /*003a*/ 	.short	0x0000


	//----- nvinfo : EIATTR_MAXREG_COUNT
	.align		4
        /*003c*/ 	.byte	0x03, 0x1b
        /*003e*/ 	.short	0x00ff


	//----- nvinfo : EIATTR_MERCURY_ISA_VERSION
	.align		4
        /*0040*/ 	.byte	0x03, 0x5f
        /*0042*/ 	.short	0x0101


	//----- nvinfo : EIATTR_INT_WARP_WIDE_INSTR_OFFSETS
	.align		4
        /*0044*/ 	.byte	0x04, 0x31
        /*0046*/ 	.short	(.L_103 - .L_102)


	//   ....[0]....
.L_102:
        /*0048*/ 	.word	0x000000d0


	//   ....[1]....
        /*004c*/ 	.word	0x00000110


	//----- nvinfo : EIATTR_VRC_CTA_INIT_COUNT
	.align		4
.L_103:
        /*0050*/ 	.byte	0x02, 0x4a
	.zero		1
	.zero		1


	//----- nvinfo : EIATTR_EXIT_INSTR_OFFSETS
	.align		4
        /*0054*/ 	.byte	0x04, 0x1c
        /*0056*/ 	.short	(.L_105 - .L_104)


	//   ....[0]....
.L_104:
        /*0058*/ 	.word	0x00000070


	//   ....[1]....
        /*005c*/ 	.word	0x00000140


	//----- nvinfo : EIATTR_CBANK_PARAM_SIZE
	.align		4
.L_105:
        /*0060*/ 	.byte	0x03, 0x19
        /*0062*/ 	.short	0x0014


	//----- nvinfo : EIATTR_PARAM_CBANK
	.align		4
        /*0064*/ 	.byte	0x04, 0x0a
        /*0066*/ 	.short	(.L_107 - .L_106)
	.align		4
.L_106:
        /*0068*/ 	.word	index@(.nv.constant0._Z11lockFreeMaxPiS_i)
        /*006c*/ 	.short	0x0380
        /*006e*/ 	.short	0x0014


	//----- nvinfo : EIATTR_SW_WAR
	.align		4
.L_107:
        /*0070*/ 	.byte	0x04, 0x36
        /*0072*/ 	.short	(.L_109 - .L_108)
.L_108:
        /*0074*/ 	.word	0x00000008
.L_109:


//--------------------- .nv.info._Z17incrementWithLockPiS_i --------------------------
	.section	.nv.info._Z17incrementWithLockPiS_i,"",@"SHT_CUDA_INFO"
	.sectionflags	@""
	.align	4


	//----- nvinfo : EIATTR_CUDA_API_VERSION
	.align		4
        /*0000*/ 	.byte	0x04, 0x37
        /*0002*/ 	.short	(.L_111 - .L_110)
.L_110:
        /*0004*/ 	.word	0x00000082


	//----- nvinfo : EIATTR_KPARAM_INFO
	.align		4
.L_111:
        /*0008*/ 	.byte	0x04, 0x17
        /*000a*/ 	.short	(.L_113 - .L_112)
.L_112:
        /*000c*/ 	.word	0x00000000
        /*0010*/ 	.short	0x0002
        /*0012*/ 	.short	0x0010
        /*0014*/ 	.byte	0x00, 0xf0, 0x11, 0x00


	//----- nvinfo : EIATTR_KPARAM_INFO
	.align		4
.L_113:
        /*0018*/ 	.byte	0x04, 0x17
        /*001a*/ 	.short	(.L_115 - .L_114)
.L_114:
        /*001c*/ 	.word	0x00000000
        /*0020*/ 	.short	0x0001
        /*0022*/ 	.short	0x0008
        /*0024*/ 	.byte	0x00, 0xf5, 0x21, 0x00


	//----- nvinfo : EIATTR_KPARAM_INFO
	.align		4
.L_115:
        /*0028*/ 	.byte	0x04, 0x17
        /*002a*/ 	.short	(.L_117 - .L_116)
.L_116:
        /*002c*/ 	.word	0x00000000
        /*0030*/ 	.short	0x0000
        /*0032*/ 	.short	0x0000
        /*0034*/ 	.byte	0x00, 0xf5, 0x21, 0x00


	//----- nvinfo : EIATTR_SPARSE_MMA_MASK
	.align		4
.L_117:
        /*0038*/ 	.byte	0x03, 0x50
        /*003a*/ 	.short	0x0000


	//----- nvinfo : EIATTR_MAXREG_COUNT
	.align		4
        /*003c*/ 	.byte	0x03, 0x1b
        /*003e*/ 	.short	0x00ff


	//----- nvinfo : EIATTR_MERCURY_ISA_VERSION
	.align		4
        /*0040*/ 	.byte	0x03, 0x5f
        /*0042*/ 	.short	0x0101


	//----- nvinfo : EIATTR_VRC_CTA_INIT_COUNT
	.align		4
        /*0044*/ 	.byte	0x02, 0x4a
	.zero		1
	.zero		1


	//----- nvinfo : EIATTR_EXIT_INSTR_OFFSETS
	.align		4
        /*0048*/ 	.byte	0x04, 0x1c
        /*004a*/ 	.short	(.L_119 - .L_118)


	//   ....[0]....
.L_118:
        /*004c*/ 	.word	0x00000070


	//   ....[1]....
        /*0050*/ 	.word	0x00000170


	//----- nvinfo : EIATTR_CRS_STACK_SIZE
	.align		4
.L_119:
        /*0054*/ 	.byte	0x04, 0x1e
        /*0056*/ 	.short	(.L_121 - .L_120)
.L_120:
        /*0058*/ 	.word	0x00000000


	//----- nvinfo : EIATTR_CBANK_PARAM_SIZE
	.align		4
.L_121:
        /*005c*/ 	.byte	0x03, 0x19
        /*005e*/ 	.short	0x0014


	//----- nvinfo : EIATTR_PARAM_CBANK
	.align		4
        /*0060*/ 	.byte	0x04, 0x0a
        /*0062*/ 	.short	(.L_123 - .L_122)
	.align		4
.L_122:
        /*0064*/ 	.word	index@(.nv.constant0._Z17incrementWithLockPiS_i)
        /*0068*/ 	.short	0x0380
        /*006a*/ 	.short	0x0014


	//----- nvinfo : EIATTR_SW_WAR
	.align		4
.L_123:
        /*006c*/ 	.byte	0x04, 0x36
        /*006e*/ 	.short	(.L_125 - .L_124)
.L_124:
        /*0070*/ 	.word	0x00000008
.L_125:


//--------------------- .nv.info._Z15incrementAtomicPii --------------------------
	.section	.nv.info._Z15incrementAtomicPii,"",@"SHT_CUDA_INFO"
	.sectionflags	@""
	.align	4


	//----- nvinfo : EIATTR_CUDA_API_VERSION
	.align		4
        /*0000*/ 	.byte	0x04, 0x37
        /*0002*/ 	.short	(.L_127 - .L_126)
.L_126:
        /*0004*/ 	.word	0x00000082


	//----- nvinfo : EIATTR_KPARAM_INFO
	.align		4
.L_127:
        /*0008*/ 	.byte	0x04, 0x17
        /*000a*/ 	.short	(.L_129 - .L_128)
.L_128:
        /*000c*/ 	.word	0x00000000
        /*0010*/ 	.short	0x0001
        /*0012*/ 	.short	0x0008
        /*0014*/ 	.byte	0x00, 0xf0, 0x11, 0x00


	//----- nvinfo : EIATTR_KPARAM_INFO
	.align		4
.L_129:
        /*0018*/ 	.byte	0x04, 0x17
        /*001a*/ 	.short	(.L_131 - .L_130)
.L_130:
        /*001c*/ 	.word	0x00000000
        /*0020*/ 	.short	0x0000
        /*0022*/ 	.short	0x0000
        /*0024*/ 	.byte	0x00, 0xf5, 0x21, 0x00


	//----- nvinfo : EIATTR_SPARSE_MMA_MASK
	.align		4
.L_131:
        /*0028*/ 	.byte	0x03, 0x50
        /*002a*/ 	.short	0x0000


	//----- nvinfo : EIATTR_MAXREG_COUNT
	.align		4
        /*002c*/ 	.byte	0x03, 0x1b
        /*002e*/ 	.short	0x00ff


	//----- nvinfo : EIATTR_MERCURY_ISA_VERSION
	.align		4
        /*0030*/ 	.byte	0x03, 0x5f
        /*0032*/ 	.short	0x0101


	//----- nvinfo : EIATTR_INT_WARP_WIDE_INSTR_OFFSETS
	.align		4
        /*0034*/ 	.byte	0x04, 0x31
        /*0036*/ 	.short	(.L_133 - .L_132)


	//   ....[0]....
.L_132:
        /*0038*/ 	.word	0x000000a0


	//----- nvinfo : EIATTR_VRC_CTA_INIT_COUNT
	.align		4
.L_133:
        /*003c*/ 	.byte	0x02, 0x4a
	.zero		1
	.zero		1


	//----- nvinfo : EIATTR_EXIT_INSTR_OFFSETS
	.align		4
        /*0040*/ 	.byte	0x04, 0x1c
        /*0042*/ 	.short	(.L_135 - .L_134)


	//   ....[0]....
.L_134:
        /*0044*/ 	.word	0x00000070


	//   ....[1]....
        /*0048*/ 	.word	0x00000100


	//----- nvinfo : EIATTR_CBANK_PARAM_SIZE
	.align		4
.L_135:
        /*004c*/ 	.byte	0x03, 0x19
        /*004e*/ 	.short	0x000c


	//----- nvinfo : EIATTR_PARAM_CBANK
	.align		4
        /*0050*/ 	.byte	0x04, 0x0a
        /*0052*/ 	.short	(.L_137 - .L_136)
	.align		4
.L_136:
        /*0054*/ 	.word	index@(.nv.constant0._Z15incrementAtomicPii)
        /*0058*/ 	.short	0x0380
        /*005a*/ 	.short	0x000c


	//----- nvinfo : EIATTR_SW_WAR
	.align		4
.L_137:
        /*005c*/ 	.byte	0x04, 0x36
        /*005e*/ 	.short	(.L_139 - .L_138)
.L_138:
        /*0060*/ 	.word	0x00000008
.L_139:


//--------------------- .nv.info._Z14incrementNaivePii --------------------------
	.section	.nv.info._Z14incrementNaivePii,"",@"SHT_CUDA_INFO"
	.sectionflags	@""
	.align	4


	//----- nvinfo : EIATTR_CUDA_API_VERSION
	.align		4
        /*0000*/ 	.byte	0x04, 0x37
        /*0002*/ 	.short	(.L_141 - .L_140)
.L_140:
        /*0004*/ 	.word	0x00000082


	//----- nvinfo : EIATTR_KPARAM_INFO
	.align		4
.L_141:
        /*0008*/ 	.byte	0x04, 0x17
        /*000a*/ 	.short	(.L_143 - .L_142)
.L_142:
        /*000c*/ 	.word	0x00000000
        /*0010*/ 	.short	0x0001
        /*0012*/ 	.short	0x0008
        /*0014*/ 	.byte	0x00, 0xf0, 0x11, 0x00


	//----- nvinfo : EIATTR_KPARAM_INFO
	.align		4
.L_143:
        /*0018*/ 	.byte	0x04, 0x17
        /*001a*/ 	.short	(.L_145 - .L_144)
.L_144:
        /*001c*/ 	.word	0x00000000
        /*0020*/ 	.short	0x0000
        /*0022*/ 	.short	0x0000
        /*0024*/ 	.byte	0x00, 0xf5, 0x21, 0x00


	//----- nvinfo : EIATTR_SPARSE_MMA_MASK
	.align		4
.L_145:
        /*0028*/ 	.byte	0x03, 0x50
        /*002a*/ 	.short	0x0000


	//----- nvinfo : EIATTR_MAXREG_COUNT
	.align		4
        /*002c*/ 	.byte	0x03, 0x1b
        /*002e*/ 	.short	0x00ff


	//----- nvinfo : EIATTR_MERCURY_ISA_VERSION
	.align		4
        /*0030*/ 	.byte	0x03, 0x5f
        /*0032*/ 	.short	0x0101


	//----- nvinfo : EIATTR_VRC_CTA_INIT_COUNT
	.align		4
        /*0034*/ 	.byte	0x02, 0x4a
	.zero		1
	.zero		1


	//----- nvinfo : EIATTR_EXIT_INSTR_OFFSETS
	.align		4
        /*0038*/ 	.byte	0x04, 0x1c
        /*003a*/ 	.short	(.L_147 - .L_146)


	//   ....[0]....
.L_146:
        /*003c*/ 	.word	0x00000070


	//   ....[1]....
        /*0040*/ 	.word	0x000000d0


	//----- nvinfo : EIATTR_CBANK_PARAM_SIZE
	.align		4
.L_147:
        /*0044*/ 	.byte	0x03, 0x19
        /*0046*/ 	.short	0x000c


	//----- nvinfo : EIATTR_PARAM_CBANK
	.align		4
        /*0048*/ 	.byte	0x04, 0x0a
        /*004a*/ 	.short	(.L_149 - .L_148)
	.align		4
.L_148:
        /*004c*/ 	.word	index@(.nv.constant0._Z14incrementNaivePii)
        /*0050*/ 	.short	0x0380
        /*0052*/ 	.short	0x000c


	//----- nvinfo : EIATTR_SW_WAR
	.align		4
.L_149:
        /*0054*/ 	.byte	0x04, 0x36
        /*0056*/ 	.short	(.L_151 - .L_150)
.L_150:
        /*0058*/ 	.word	0x00000008
.L_151:


//--------------------- .nv.callgraph             --------------------------
	.section	.nv.callgraph,"",@"SHT_CUDA_CALLGRAPH"
	.align	4
	.sectionentsize	8
	.align		4
        /*0000*/ 	.word	0x00000000
	.align		4
        /*0004*/ 	.word	0xffffffff
	.align		4
        /*0008*/ 	.word	0x00000000
	.align		4
        /*000c*/ 	.word	0xfffffffe
	.align		4
        /*0010*/ 	.word	0x00000000
	.align		4
        /*0014*/ 	.word	0xfffffffd
	.align		4
        /*0018*/ 	.word	0x00000000
	.align		4
        /*001c*/ 	.word	0xfffffffc


//--------------------- .text._Z13blockLevelSumPiS_i --------------------------
	.section	.text._Z13blockLevelSumPiS_i,"ax",@progbits
	.align	128
        .global         _Z13blockLevelSumPiS_i
        .type           _Z13blockLevelSumPiS_i,@function
        .size           _Z13blockLevelSumPiS_i,(.L_x_13 - _Z13blockLevelSumPiS_i)
        .other          _Z13blockLevelSumPiS_i,@"STO_CUDA_ENTRY STV_DEFAULT"
_Z13blockLevelSumPiS_i:
.text._Z13blockLevelSumPiS_i:
[----:B------:R-:W-:Y:S01]  /*0000*/  LDC R1, c[0x0][0x37c] ;  /* 0x0000df00ff017b82 */ /* 0x000fe20000000800 */
[----:B------:R-:W0:Y:S07]  /*0010*/  S2R R7, SR_TID.X ;  /* 0x0000000000077919 */ /* 0x000e2e0000002100 */
[----:B------:R-:W0:Y:S01]  /*0020*/  S2UR UR4, SR_CTAID.X ;  /* 0x00000000000479c3 */ /* 0x000e220000002500 */
[----:B------:R-:W1:Y:S01]  /*0030*/  LDCU UR5, c[0x0][0x390] ;  /* 0x00007200ff0577ac */ /* 0x000e620008000800 */
[----:B------:R-:W-:Y:S01]  /*0040*/  IMAD.MOV.U32 R4, RZ, RZ, RZ ;  /* 0x000000ffff047224 */ /* 0x000fe200078e00ff */
[----:B------:R-:W2:Y:S05]  /*0050*/  LDCU.64 UR6, c[0x0][0x358] ;  /* 0x00006b00ff0677ac */ /* 0x000eaa0008000a00 */
[----:B------:R-:W0:Y:S02]  /*0060*/  LDC R0, c[0x0][0x360] ;  /* 0x0000d800ff007b82 */ /* 0x000e240000000800 */
[----:B0-----:R-:W-:-:S05]  /*0070*/  IMAD R5, R0, UR4, R7 ;  /* 0x0000000400057c24 */ /* 0x001fca000f8e0207 */
[----:B-1----:R-:W-:-:S13]  /*0080*/  ISETP.GE.AND P0, PT, R5, UR5, PT ;  /* 0x0000000505007c0c */ /* 0x002fda000bf06270 */
[----:B------:R-:W0:Y:S02]  /*0090*/  @!P0 LDC.64 R2, c[0x0][0x380] ;  /* 0x0000e000ff028b82 */ /* 0x000e240000000a00 */
[----:B0-----:R-:W-:-:S05]  /*00a0*/  @!P0 IMAD.WIDE R2, R5, 0x4, R2 ;  /* 0x0000000405028825 */ /* 0x001fca00078e0202 */
[----:B--2---:R-:W2:Y:S01]  /*00b0*/  @!P0 LDG.E R4, desc[UR6][R2.64] ;  /* 0x0000000602048981 */ /* 0x004ea2000c1e1900 */
[----:B------:R-:W0:Y:S01]  /*00c0*/  S2UR UR5, SR_CgaCtaId ;  /* 0x00000000000579c3 */ /* 0x000e220000008800 */
[----:B------:R-:W-:Y:S01]  /*00d0*/  UMOV UR4, 0x400 ;  /* 0x0000040000047882 */ /* 0x000fe20000000000 */
[----:B------:R-:W-:Y:S02]  /*00e0*/  ISETP.GE.U32.AND P1, PT, R0, 0x2, PT ;  /* 0x000000020000780c */ /* 0x000fe40003f26070 */
[----:B------:R-:W-:Y:S01]  /*00f0*/  ISETP.NE.AND P0, PT, R7, RZ, PT ;  /* 0x000000ff0700720c */ /* 0x000fe20003f05270 */
[----:B0-----:R-:W-:-:S06]  /*0100*/  ULEA UR4, UR5, UR4, 0x18 ;  /* 0x0000000405047291 */ /* 0x001fcc000f8ec0ff */
[----:B------:R-:W-:-:S05]  /*0110*/  LEA R5, R7, UR4, 0x2 ;  /* 0x0000000407057c11 */ /* 0x000fca000f8e10ff */
[----:B--2---:R0:W-:Y:S01]  /*0120*/  STS [R5], R4 ;  /* 0x0000000405007388 */ /* 0x0041e20000000800 */
[----:B------:R-:W-:Y:S06]  /*0130*/  BAR.SYNC.DEFER_BLOCKING 0x0 ;  /* 0x0000000000007b1d */ /* 0x000fec0000010000 */
[----:B------:R-:W-:Y:S05]  /*0140*/  @!P1 BRA `(.L_x_0) ;  /* 0x00000000002c9947 */ /* 0x000fea0003800000 */
.L_x_1:
[----:B------:R-:W-:-:S04]  /*0150*/  SHF.R.U32.HI R6, RZ, 0x1, R0 ;  /* 0x00000001ff067819 */ /* 0x000fc80000011600 */
[----:B------:R-:W-:-:S13]  /*0160*/  ISETP.GE.U32.AND P1, PT, R7, R6, PT ;  /* 0x000000060700720c */ /* 0x000fda0003f26070 */
[----:B------:R-:W-:Y:S01]  /*0170*/  @!P1 IMAD R2, R6, 0x4, R5 ;  /* 0x0000000406029824 */ /* 0x000fe200078e0205 */
[----:B------:R-:W-:Y:S05]  /*0180*/  @!P1 LDS R3, [R5] ;  /* 0x0000000005039984 */ /* 0x000fea0000000800 */
[----:B------:R-:W0:Y:S02]  /*0190*/  @!P1 LDS R2, [R2] ;  /* 0x0000000002029984 */ /* 0x000e240000000800 */
[----:B0-----:R-:W-:-:S05]  /*01a0*/  @!P1 IMAD.IADD R4, R2, 0x1, R3 ;  /* 0x0000000102049824 */ /* 0x001fca00078e0203 */
[----:B------:R1:W-:Y:S01]  /*01b0*/  @!P1 STS [R5], R4 ;  /* 0x0000000405009388 */ /* 0x0003e20000000800 */
[----:B------:R-:W-:Y:S01]  /*01c0*/  BAR.SYNC.DEFER_BLOCKING 0x0 ;  /* 0x0000000000007b1d */ /* 0x000fe20000010000 */
[----:B------:R-:W-:Y:S01]  /*01d0*/  ISETP.GT.U32.AND P1, PT, R0, 0x3, PT ;  /* 0x000000030000780c */ /* 0x000fe20003f24070 */
[----:B------:R-:W-:-:S12]  /*01e0*/  IMAD.MOV.U32 R0, RZ, RZ, R6 ;  /* 0x000000ffff007224 */ /* 0x000fd800078e0006 */
[----:B-1----:R-:W-:Y:S05]  /*01f0*/  @P1 BRA `(.L_x_1) ;  /* 0xfffffffc00d41947 */ /* 0x002fea000383ffff */
.L_x_0:
[----:B------:R-:W-:Y:S05]  /*0200*/  @P0 EXIT ;  /* 0x000000000000094d */ /* 0x000fea0003800000 */
[----:B------:R-:W1:Y:S01]  /*0210*/  S2UR UR5, SR_CgaCtaId ;  /* 0x00000000000579c3 */ /* 0x000e620000008800 */
[----:B------:R-:W-:-:S07]  /*0220*/  UMOV UR4, 0x400 ;  /* 0x0000040000047882 */ /* 0x000fce0000000000 */
[----:B------:R-:W2:Y:S01]  /*0230*/  LDC.64 R2, c[0x0][0x388] ;  /* 0x0000e200ff027b82 */ /* 0x000ea20000000a00 */
[----:B-1----:R-:W-:-:S09]  /*0240*/  ULEA UR4, UR5, UR4, 0x18 ;  /* 0x0000000405047291 */ /* 0x002fd2000f8ec0ff */
[----:B0-----:R-:W2:Y:S04]  /*0250*/  LDS R5, [UR4] ;  /* 0x00000004ff057984 */ /* 0x001ea80008000800 */
[----:B--2---:R-:W-:Y:S01]  /*0260*/  REDG.E.ADD.STRONG.GPU desc[UR6][R2.64], R5 ;  /* 0x000000050200798e */ /* 0x004fe2000c12e106 */
[----:B------:R-:W-:Y:S05]  /*0270*/  EXIT ;  /* 0x000000000000794d */ /* 0x000fea0003800000 */
.L_x_2:
[----:B------:R-:W-:-:S00]  /*0280*/  BRA `(.L_x_2) ;  /* 0xfffffffc00fc7947 */ /* 0x000fc0000383ffff */
[----:B------:R-:W-:-:S00]  /*0290*/  NOP ;  /* 0x0000000000007918 */ /* 0x000fc00000000000 */
        /* <DEDUP_REMOVED lines=14> */
.L_x_13:


//--------------------- .text._Z12warpLevelSumPiS_i --------------------------
	.section	.text._Z12warpLevelSumPiS_i,"ax",@progbits
	.align	128
        .global         _Z12warpLevelSumPiS_i
        .type           _Z12warpLevelSumPiS_i,@function
        .size           _Z12warpLevelSumPiS_i,(.L_x_14 - _Z12warpLevelSumPiS_i)
        .other          _Z12warpLevelSumPiS_i,@"STO_CUDA_ENTRY STV_DEFAULT"
_Z12warpLevelSumPiS_i:
.text._Z12warpLevelSumPiS_i:
[----:B------:R-:W-:Y:S01]  /*0000*/  LDC R1, c[0x0][0x37c] ;  /* 0x0000df00ff017b82 */ /* 0x000fe20000000800 */
[----:B------:R-:W0:Y:S07]  /*0010*/  S2R R6, SR_TID.X ;  /* 0x0000000000067919 */ /* 0x000e2e0000002100 */
[----:B------:R-:W0:Y:S01]  /*0020*/  S2UR UR4, SR_CTAID.X ;  /* 0x00000000000479c3 */ /* 0x000e220000002500 */
[----:B------:R-:W1:Y:S01]  /*0030*/  LDCU UR5, c[0x0][0x390] ;  /* 0x00007200ff0577ac */ /* 0x000e620008000800 */
[----:B------:R-:W-:Y:S01]  /*0040*/  BSSY.RECONVERGENT B0, `(.L_x_3) ;  /* 0x000000a000007945 */ /* 0x000fe20003800200 */
[----:B------:R-:W-:Y:S01]  /*0050*/  IMAD.MOV.U32 R2, RZ, RZ, RZ ;  /* 0x000000ffff027224 */ /* 0x000fe200078e00ff */
[----:B------:R-:W2:Y:S04]  /*0060*/  LDCU.64 UR6, c[0x0][0x358] ;  /* 0x00006b00ff0677ac */ /* 0x000ea80008000a00 */
[----:B------:R-:W0:Y:S02]  /*0070*/  LDC R5, c[0x0][0x360] ;  /* 0x0000d800ff057b82 */ /* 0x000e240000000800 */
[----:B0-----:R-:W-:-:S05]  /*0080*/  IMAD R5, R5, UR4, R6 ;  /* 0x0000000405057c24 */ /* 0x001fca000f8e0206 */
[----:B-1----:R-:W-:-:S13]  /*0090*/  ISETP.GE.AND P0, PT, R5, UR5, PT ;  /* 0x0000000505007c0c */ /* 0x002fda000bf06270 */
[----:B--2---:R-:W-:Y:S05]  /*00a0*/  @P0 BRA `(.L_x_4) ;  /* 0x00000000000c0947 */ /* 0x004fea0003800000 */
[----:B------:R-:W0:Y:S02]  /*00b0*/  LDC.64 R2, c[0x0][0x380] ;  /* 0x0000e000ff027b82 */ /* 0x000e240000000a00 */
[----:B0-----:R-:W-:-:S06]  /*00c0*/  IMAD.WIDE R2, R5, 0x4, R2 ;  /* 0x0000000405027825 */ /* 0x001fcc00078e0202 */
[----:B------:R0:W5:Y:S02]  /*00d0*/  LDG.E R2, desc[UR6][R2.64] ;  /* 0x0000000602027981 */ /* 0x000164000c1e1900 */
.L_x_4:
[----:B------:R-:W-:Y:S05]  /*00e0*/  BSYNC.RECONVERGENT B0 ;  /* 0x0000000000007941 */ /* 0x000fea0003800200 */
.L_x_3:
[----:B0----5:R-:W0:Y:S01]  /*00f0*/  SHFL.DOWN PT, R3, R2, 0x10, 0x1f ;  /* 0x0a001f0002037f89 */ /* 0x021e2200000e0000 */
[----:B------:R-:W-:Y:S02]  /*0100*/  LOP3.LUT P0, RZ, R6, 0x1f, RZ, 0xc0, !PT ;  /* 0x0000001f06ff7812 */ /* 0x000fe4000780c0ff */
[----:B0-----:R-:W-:-:S05]  /*0110*/  IADD3 R3, PT, PT, R3, R2, RZ ;  /* 0x0000000203037210 */ /* 0x001fca0007ffe0ff */
[----:B------:R-:W0:Y:S02]  /*0120*/  SHFL.DOWN PT, R0, R3, 0x8, 0x1f ;  /* 0x09001f0003007f89 */ /* 0x000e2400000e0000 */
[----:B0-----:R-:W-:-:S05]  /*0130*/  IMAD.IADD R0, R3, 0x1, R0 ;  /* 0x0000000103007824 */ /* 0x001fca00078e0200 */
[----:B------:R-:W0:Y:S02]  /*0140*/  SHFL.DOWN PT, R5, R0, 0x4, 0x1f ;  /* 0x08801f0000057f89 */ /* 0x000e2400000e0000 */
[----:B0-----:R-:W-:-:S05]  /*0150*/  IADD3 R5, PT, PT, R0, R5, RZ ;  /* 0x0000000500057210 */ /* 0x001fca0007ffe0ff */
[----:B------:R-:W0:Y:S02]  /*0160*/  SHFL.DOWN PT, R4, R5, 0x2, 0x1f ;  /* 0x08401f0005047f89 */ /* 0x000e2400000e0000 */
[----:B0-----:R-:W-:-:S05]  /*0170*/  IMAD.IADD R4, R5, 0x1, R4 ;  /* 0x0000000105047824 */ /* 0x001fca00078e0204 */
[----:B------:R0:W1:Y:S01]  /*0180*/  SHFL.DOWN PT, R7, R4, 0x1, 0x1f ;  /* 0x08201f0004077f89 */ /* 0x00006200000e0000 */
[----:B------:R-:W-:Y:S05]  /*0190*/  @P0 EXIT ;  /* 0x000000000000094d */ /* 0x000fea0003800000 */
[----:B------:R-:W2:Y:S01]  /*01a0*/  S2R R0, SR_LANEID ;  /* 0x0000000000007919 */ /* 0x000ea20000000000 */
[----:B-1----:R-:W-:Y:S01]  /*01b0*/  IADD3 R7, PT, PT, R4, R7, RZ ;  /* 0x0000000704077210 */ /* 0x002fe20007ffe0ff */
[----:B------:R-:W1:Y:S01]  /*01c0*/  LDC.64 R2, c[0x0][0x388] ;  /* 0x0000e200ff027b82 */ /* 0x000e620000000a00 */
[----:B------:R-:W-:-:S07]  /*01d0*/  VOTEU.ANY UR4, UPT, PT ;  /* 0x0000000000047886 */ /* 0x000fce00038e0100 */
[----:B------:R-:W3:Y:S01]  /*01e0*/  REDUX.SUM UR5, R7 ;  /* 0x00000000070573c4 */ /* 0x000ee2000000c000 */
[----:B------:R-:W-:Y:S01]  /*01f0*/  UFLO.U32 UR4, UR4 ;  /* 0x00000004000472bd */ /* 0x000fe200080e0000 */
[----:B---3--:R-:W-:-:S05]  /*0200*/  IMAD.U32 R5, RZ, RZ, UR5 ;  /* 0x00000005ff057e24 */ /* 0x008fca000f8e00ff */
[----:B--2---:R-:W-:-:S13]  /*0210*/  ISETP.EQ.U32.AND P0, PT, R0, UR4, PT ;  /* 0x0000000400007c0c */ /* 0x004fda000bf02070 */
[----:B-1----:R-:W-:Y:S01]  /*0220*/  @P0 REDG.E.ADD.STRONG.GPU desc[UR6][R2.64], R5 ;  /* 0x000000050200098e */ /* 0x002fe2000c12e106 */
[----:B------:R-:W-:Y:S05]  /*0230*/  EXIT ;  /* 0x000000000000794d */ /* 0x000fea0003800000 */
.L_x_5:
        /* <DEDUP_REMOVED lines=12> */
.L_x_14:


//--------------------- .text._Z17lockFreeHistogramPiS_ii --------------------------
	.section	.text._Z17lockFreeHistogramPiS_ii,"ax",@progbits
	.align	128
        .global         _Z17lockFreeHistogramPiS_ii
        .type           _Z17lockFreeHistogramPiS_ii,@function
        .size           _Z17lockFreeHistogramPiS_ii,(.L_x_15 - _Z17lockFreeHistogramPiS_ii)
        .other          _Z17lockFreeHistogramPiS_ii,@"STO_CUDA_ENTRY STV_DEFAULT"
_Z17lockFreeHistogramPiS_ii:
.text._Z17lockFreeHistogramPiS_ii:
[----:B------:R-:W-:Y:S01]  /*0000*/  LDC R1, c[0x0][0x37c] ;  /* 0x0000df00ff017b82 */ /* 0x000fe20000000800 */
[----:B------:R-:W0:Y:S07]  /*0010*/  S2R R0, SR_TID.X ;  /* 0x0000000000007919 */ /* 0x000e2e0000002100 */
[----:B------:R-:W0:Y:S01]  /*0020*/  S2UR UR4, SR_CTAID.X ;  /* 0x00000000000479c3 */ /* 0x000e220000002500 */
[----:B------:R-:W1:Y:S07]  /*0030*/  LDCU UR5, c[0x0][0x390] ;  /* 0x00007200ff0577ac */ /* 0x000e6e0008000800 */
[----:B------:R-:W0:Y:S02]  /*0040*/  LDC R5, c[0x0][0x360] ;  /* 0x0000d800ff057b82 */ /* 0x000e240000000800 */
[----:B0-----:R-:W-:-:S05]  /*0050*/  IMAD R5, R5, UR4, R0 ;  /* 0x0000000405057c24 */ /* 0x001fca000f8e0200 */
[----:B-1----:R-:W-:-:S13]  /*0060*/  ISETP.GE.AND P0, PT, R5, UR5, PT ;  /* 0x0000000505007c0c */ /* 0x002fda000bf06270 */
[----:B------:R-:W-:Y:S05]  /*0070*/  @P0 EXIT ;  /* 0x000000000000094d */ /* 0x000fea0003800000 */
[----:B------:R-:W0:Y:S01]  /*0080*/  LDC.64 R2, c[0x0][0x388] ;  /* 0x0000e200ff027b82 */ /* 0x000e220000000a00 */
[----:B------:R-:W1:Y:S07]  /*0090*/  LDCU.64 UR4, c[0x0][0x358] ;  /* 0x00006b00ff0477ac */ /* 0x000e6e0008000a00 */
[----:B------:R-:W2:Y:S01]  /*00a0*/  LDC R7, c[0x0][0x394] ;  /* 0x0000e500ff077b82 */ /* 0x000ea20000000800 */
[----:B0-----:R-:W-:-:S05]  /*00b0*/  IMAD.WIDE R2, R5, 0x4, R2 ;  /* 0x0000000405027825 */ /* 0x001fca00078e0202 */
[----:B-1----:R-:W3:Y:S01]  /*00c0*/  LDG.E R0, desc[UR4][R2.64] ;  /* 0x0000000402007981 */ /* 0x002ee2000c1e1900 */
[----:B--2---:R-:W-:-:S04]  /*00d0*/  IABS R8, R7 ;  /* 0x0000000700087213 */ /* 0x004fc80000000000 */
[----:B------:R-:W0:Y:S08]  /*00e0*/  I2F.RP R6, R8 ;  /* 0x0000000800067306 */ /* 0x000e300000209400 */
[----:B0-----:R-:W0:Y:S02]  /*00f0*/  MUFU.RCP R6, R6 ;  /* 0x0000000600067308 */ /* 0x001e240000001000 */
[----:B0-----:R-:W-:-:S06]  /*0100*/  VIADD R4, R6, 0xffffffe ;  /* 0x0ffffffe06047836 */ /* 0x001fcc0000000000 */
[----:B------:R0:W1:Y:S02]  /*0110*/  F2I.FTZ.U32.TRUNC.NTZ R5, R4 ;  /* 0x0000000400057305 */ /* 0x000064000021f000 */
[----:B0-----:R-:W-:Y:S02]  /*0120*/  HFMA2 R4, -RZ, RZ, 0, 0 ;  /* 0x00000000ff047431 */ /* 0x001fe400000001ff */
[----:B-1----:R-:W-:-:S04]  /*0130*/  IMAD.MOV R9, RZ, RZ, -R5 ;  /* 0x000000ffff097224 */ /* 0x002fc800078e0a05 */
[----:B------:R-:W-:-:S04]  /*0140*/  IMAD R9, R9, R8, RZ ;  /* 0x0000000809097224 */ /* 0x000fc800078e02ff */
[----:B------:R-:W-:Y:S01]  /*0150*/  IMAD.HI.U32 R5, R5, R9, R4 ;  /* 0x0000000905057227 */ /* 0x000fe200078e0004 */
[----:B---3--:R-:W-:Y:S02]  /*0160*/  IABS R2, R0 ;  /* 0x0000000000027213 */ /* 0x008fe40000000000 */
[----:B------:R-:W-:-:S03]  /*0170*/  ISETP.GE.AND P2, PT, R0, RZ, PT ;  /* 0x000000ff0000720c */ /* 0x000fc60003f46270 */
[----:B------:R-:W-:-:S04]  /*0180*/  IMAD.HI.U32 R5, R5, R2, RZ ;  /* 0x0000000205057227 */ /* 0x000fc800078e00ff */
[----:B------:R-:W-:-:S04]  /*0190*/  IMAD.MOV R5, RZ, RZ, -R5 ;  /* 0x000000ffff057224 */ /* 0x000fc800078e0a05 */
[C---:B------:R-:W-:Y:S02]  /*01a0*/  IMAD R5, R8.reuse, R5, R2 ;  /* 0x0000000508057224 */ /* 0x040fe400078e0202 */
[----:B------:R-:W0:Y:S03]  /*01b0*/  LDC.64 R2, c[0x0][0x380] ;  /* 0x0000e000ff027b82 */ /* 0x000e260000000a00 */
[----:B------:R-:W-:-:S13]  /*01c0*/  ISETP.GT.U32.AND P0, PT, R8, R5, PT ;  /* 0x000000050800720c */ /* 0x000fda0003f04070 */
[----:B------:R-:W-:Y:S02]  /*01d0*/  @!P0 IADD3 R5, PT, PT, R5, -R8, RZ ;  /* 0x8000000805058210 */ /* 0x000fe40007ffe0ff */
[----:B------:R-:W-:Y:S02]  /*01e0*/  ISETP.NE.AND P0, PT, R7, RZ, PT ;  /* 0x000000ff0700720c */ /* 0x000fe40003f05270 */
[----:B------:R-:W-:-:S13]  /*01f0*/  ISETP.GT.U32.AND P1, PT, R8, R5, PT ;  /* 0x000000050800720c */ /* 0x000fda0003f24070 */
[----:B------:R-:W-:-:S05]  /*0200*/  @!P1 IMAD.IADD R5, R5, 0x1, -R8 ;  /* 0x0000000105059824 */ /* 0x000fca00078e0a08 */
[----:B------:R-:W-:Y:S02]  /*0210*/  @!P2 IADD3 R5, PT, PT, -R5, RZ, RZ ;  /* 0x000000ff0505a210 */ /* 0x000fe40007ffe1ff */
[----:B------:R-:W-:Y:S02]  /*0220*/  @!P0 LOP3.LUT R5, RZ, R7, RZ, 0x33, !PT ;  /* 0x00000007ff058212 */ /* 0x000fe400078e33ff */
[----:B------:R-:W-:-:S03]  /*0230*/  MOV R7, 0x1 ;  /* 0x0000000100077802 */ /* 0x000fc60000000f00 */
[----:B0-----:R-:W-:-:S05]  /*0240*/  IMAD.WIDE R2, R5, 0x4, R2 ;  /* 0x0000000405027825 */ /* 0x001fca00078e0202 */
[----:B------:R-:W-:Y:S01]  /*0250*/  REDG.E.ADD.STRONG.GPU desc[UR4][R2.64], R7 ;  /* 0x000000070200798e */ /* 0x000fe2000c12e104 */
[----:B------:R-:W-:Y:S05]  /*0260*/  EXIT ;  /* 0x000000000000794d */ /* 0x000fea0003800000 */
.L_x_6:
        /* <DEDUP_REMOVED lines=9> */
.L_x_15:


//--------------------- .text._Z11lockFreeMaxPiS_i --------------------------
	.section	.text._Z11lockFreeMaxPiS_i,"ax",@progbits
	.align	128
        .global         _Z11lockFreeMaxPiS_i
        .type           _Z11lockFreeMaxPiS_i,@function
        .size           _Z11lockFreeMaxPiS_i,(.L_x_16 - _Z11lockFreeMaxPiS_i)
        .other          _Z11lockFreeMaxPiS_i,@"STO_CUDA_ENTRY STV_DEFAULT"
_Z11lockFreeMaxPiS_i:
.text._Z11lockFreeMaxPiS_i:
        /* <DEDUP_REMOVED lines=9> */
[----:B------:R-:W1:Y:S01]  /*0090*/  LDCU.64 UR6, c[0x0][0x358] ;  /* 0x00006b00ff0677ac */ /* 0x000e620008000a00 */
[----:B0-----:R-:W-:-:S06]  /*00a0*/  IMAD.WIDE R2, R5, 0x4, R2 ;  /* 0x0000000405027825 */ /* 0x001fcc00078e0202 */
[----:B-1----:R-:W2:Y:S01]  /*00b0*/  LDG.E R2, desc[UR6][R2.64] ;  /* 0x0000000602027981 */ /* 0x002ea2000c1e1900 */
[----:B------:R-:W0:Y:S01]  /*00c0*/  LDC.64 R4, c[0x0][0x380] ;  /* 0x0000e000ff047b82 */ /* 0x000e220000000a00 */
[----:B------:R-:W-:Y:S01]  /*00d0*/  VOTEU.ANY UR4, UPT, PT ;  /* 0x0000000000047886 */ /* 0x000fe200038e0100 */
[----:B------:R-:W1:Y:S01]  /*00e0*/  S2R R0, SR_LANEID ;  /* 0x0000000000007919 */ /* 0x000e620000000000 */
[----:B------:R-:W-:-:S06]  /*00f0*/  UFLO.U32 UR4, UR4 ;  /* 0x00000004000472bd */ /* 0x000fcc00080e0000 */
[----:B-1----:R-:W-:Y:S02]  /*0100*/  ISETP.EQ.U32.AND P0, PT, R0, UR4, PT ;  /* 0x0000000400007c0c */ /* 0x002fe4000bf02070 */
[----:B--2---:R-:W-:-:S13]  /*0110*/  CREDUX.MAX.S32 UR5, R2 ;  /* 0x00000000020572cc */ /* 0x004fda0000000200 */
[----:B------:R-:W-:-:S05]  /*0120*/  MOV R7, UR5 ;  /* 0x0000000500077c02 */ /* 0x000fca0008000f00 */
[----:B0-----:R-:W-:Y:S01]  /*0130*/  @P0 REDG.E.MAX.S32.STRONG.GPU desc[UR6][R4.64], R7 ;  /* 0x000000070400098e */ /* 0x001fe2000d12e306 */
[----:B------:R-:W-:Y:S05]  /*0140*/  EXIT ;  /* 0x000000000000794d */ /* 0x000fea0003800000 */
.L_x_7:
        /* <DEDUP_REMOVED lines=11> */
.L_x_16:


//--------------------- .text._Z17incrementWithLockPiS_i --------------------------
	.section	.text._Z17incrementWithLockPiS_i,"ax",@progbits
	.align	128
        .global         _Z17incrementWithLockPiS_i
        .type           _Z17incrementWithLockPiS_i,@function
        .size           _Z17incrementWithLockPiS_i,(.L_x_17 - _Z17incrementWithLockPiS_i)
        .other          _Z17incrementWithLockPiS_i,@"STO_CUDA_ENTRY STV_DEFAULT"
_Z17incrementWithLockPiS_i:
.text._Z17incrementWithLockPiS_i:
        /* <DEDUP_REMOVED lines=9> */
[----:B------:R-:W-:Y:S01]  /*0090*/  BSSY B0, `(.L_x_8) ;  /* 0x0000008000007945 */ /* 0x000fe20003800000 */
[----:B------:R-:W-:Y:S01]  /*00a0*/  IMAD.MOV.U32 R5, RZ, RZ, 0x1 ;  /* 0x00000001ff057424 */ /* 0x000fe200078e00ff */
[----:B------:R-:W1:Y:S06]  /*00b0*/  LDCU.64 UR4, c[0x0][0x358] ;  /* 0x00006b00ff0477ac */ /* 0x000e6c0008000a00 */
.L_x_9:
[----:B------:R-:W-:Y:S01]  /*00c0*/  HFMA2 R4, -RZ, RZ, 0, 0 ;  /* 0x00000000ff047431 */ /* 0x000fe200000001ff */
[----:B------:R-:W-:Y:S05]  /*00d0*/  YIELD ;  /* 0x0000000000007946 */ /* 0x000fea0003800000 */
[----:B0-----:R-:W2:Y:S02]  /*00e0*/  ATOMG.E.CAS.STRONG.GPU PT, R0, [R2], R4, R5 ;  /* 0x00000004020073a9 */ /* 0x001ea400001ee105 */
[----:B--2---:R-:W-:-:S13]  /*00f0*/  ISETP.NE.AND P0, PT, R0, RZ, PT ;  /* 0x000000ff0000720c */ /* 0x004fda0003f05270 */
[----:B------:R-:W-:Y:S05]  /*0100*/  @P0 BRA `(.L_x_9) ;  /* 0xfffffffc00ec0947 */ /* 0x000fea000383ffff */
[----:B-1----:R-:W-:Y:S05]  /*0110*/  BSYNC B0 ;  /* 0x0000000000007941 */ /* 0x002fea0003800000 */
.L_x_8:
[----:B------:R-:W0:Y:S02]  /*0120*/  LDC.64 R4, c[0x0][0x380] ;  /* 0x0000e000ff047b82 */ /* 0x000e240000000a00 */
[----:B0-----:R-:W2:Y:S02]  /*0130*/  LDG.E R0, desc[UR4][R4.64] ;  /* 0x0000000404007981 */ /* 0x001ea4000c1e1900 */
[----:B--2---:R-:W-:-:S05]  /*0140*/  VIADD R7, R0, 0x1 ;  /* 0x0000000100077836 */ /* 0x004fca0000000000 */
[----:B------:R-:W-:Y:S04]  /*0150*/  STG.E desc[UR4][R4.64], R7 ;  /* 0x0000000704007986 */ /* 0x000fe8000c101904 */
[----:B------:R-:W-:Y:S01]  /*0160*/  ATOMG.E.EXCH.STRONG.GPU PT, RZ, desc[UR4][R2.64], RZ ;  /* 0x800000ff02ff79a8 */ /* 0x000fe2000c1ef104 */
[----:B------:R-:W-:Y:S05]  /*0170*/  EXIT ;  /* 0x000000000000794d */ /* 0x000fea0003800000 */
.L_x_10:
        /* <DEDUP_REMOVED lines=16> */
.L_x_17:


//--------------------- .text._Z15incrementAtomicPii --------------------------
	.section	.text._Z15incrementAtomicPii,"ax",@progbits
	.align	128
        .global         _Z15incrementAtomicPii
        .type           _Z15incrementAtomicPii,@function
        .size           _Z15incrementAtomicPii,(.L_x_18 - _Z15incrementAtomicPii)
        .other          _Z15incrementAtomicPii,@"STO_CUDA_ENTRY STV_DEFAULT"
_Z15incrementAtomicPii:
.text._Z15incrementAtomicPii:
        /* <DEDUP_REMOVED lines=8> */
[----:B------:R-:W0:Y:S01]  /*0080*/  S2R R0, SR_LANEID ;  /* 0x0000000000007919 */ /* 0x000e220000000000 */
[----:B------:R-:W1:Y:S01]  /*0090*/  LDC.64 R2, c[0x0][0x380] ;  /* 0x0000e000ff027b82 */ /* 0x000e620000000a00 */
[----:B------:R-:W-:Y:S01]  /*00a0*/  VOTEU.ANY UR6, UPT, PT ;  /* 0x0000000000067886 */ /* 0x000fe200038e0100 */
[----:B------:R-:W1:Y:S01]  /*00b0*/  LDCU.64 UR4, c[0x0][0x358] ;  /* 0x00006b00ff0477ac */ /* 0x000e620008000a00 */
[----:B------:R-:W1:Y:S01]  /*00c0*/  POPC R5, UR6 ;  /* 0x0000000600057d09 */ /* 0x000e620008000000 */
[----:B------:R-:W-:-:S06]  /*00d0*/  UFLO.U32 UR7, UR6 ;  /* 0x00000006000772bd */ /* 0x000fcc00080e0000 */
[----:B0-----:R-:W-:-:S13]  /*00e0*/  ISETP.EQ.U32.AND P0, PT, R0, UR7, PT ;  /* 0x0000000700007c0c */ /* 0x001fda000bf02070 */
[----:B-1----:R-:W-:Y:S01]  /*00f0*/  @P0 REDG.E.ADD.STRONG.GPU desc[UR4][R2.64], R5 ;  /* 0x000000050200098e */ /* 0x002fe2000c12e104 */
[----:B------:R-:W-:Y:S05]  /*0100*/  EXIT ;  /* 0x000000000000794d */ /* 0x000fea0003800000 */
.L_x_11:
        /* <DEDUP_REMOVED lines=15> */
.L_x_18:


//--------------------- .text._Z14incrementNaivePii --------------------------
	.section	.text._Z14incrementNaivePii,"ax",@progbits
	.align	128
        .global         _Z14incrementNaivePii
        .type           _Z14incrementNaivePii,@function
        .size           _Z14incrementNaivePii,(.L_x_19 - _Z14incrementNaivePii)
        .other          _Z14incrementNaivePii,@"STO_CUDA_ENTRY STV_DEFAULT"
_Z14incrementNaivePii:
.text._Z14incrementNaivePii:
        /* <DEDUP_REMOVED lines=9> */
[----:B------:R-:W0:Y:S02]  /*0090*/  LDCU.64 UR4, c[0x0][0x358] ;  /* 0x00006b00ff0477ac */ /* 0x000e240008000a00 */
[----:B0-----:R-:W2:Y:S02]  /*00a0*/  LDG.E R0, desc[UR4][R2.64] ;  /* 0x0000000402007981 */ /* 0x001ea4000c1e1900 */
[----:B--2---:R-:W-:-:S05]  /*00b0*/  IADD3 R5, PT, PT, R0, 0x1, RZ ;  /* 0x0000000100057810 */ /* 0x004fca0007ffe0ff */
[----:B------:R-:W-:Y:S01]  /*00c0*/  STG.E desc[UR4][R2.64], R5 ;  /* 0x0000000502007986 */ /* 0x000fe2000c101904 */
[----:B------:R-:W-:Y:S05]  /*00d0*/  EXIT ;  /* 0x000000000000794d */ /* 0x000fea0003800000 */
.L_x_12:
        /* <DEDUP_REMOVED lines=10> */
.L_x_19:


//--------------------- .nv.shared._Z13blockLevelSumPiS_i --------------------------
	.section	.nv.shared._Z13blockLevelSumPiS_i,"aw",@nobits
	.sectionflags	@""
	.align	4
.nv.shared._Z13blockLevelSumPiS_i:
	.zero		2048


//--------------------- .nv.shared.reserved.0     --------------------------
	.section	.nv.shared.reserved.0,"aw",@nobits
	.weak		__nv_reservedSMEM_offset_0_alias
	.size		__nv_reservedSMEM_offset_0_alias, 0, 64
	.other		__nv_reservedSMEM_offset_0_alias,@"STO_CUDA_RESERVED_SHARED STV_DEFAULT"
__nv_reservedSMEM_offset_0_alias:
	.zero		0
	.zero		64


//--------------------- .nv.constant0._Z13blockLevelSumPiS_i --------------------------
	.section	.nv.constant0._Z13blockLevelSumPiS_i,"a",@progbits
	.sectionflags	@""
	.align	4
.nv.constant0._Z13blockLevelSumPiS_i:
	.zero		916


//--------------------- .nv.constant0._Z12warpLevelSumPiS_i --------------------------
	.section	.nv.constant0._Z12warpLevelSumPiS_i,"a",@progbits
	.sectionflags	@""
	.align	4
.nv.constant0._Z12warpLevelSumPiS_i:
	.zero		916


//--------------------- .nv.constant0._Z17lockFreeHistogramPiS_ii --------------------------
	.section	.nv.constant0._Z17lockFreeHistogramPiS_ii,"a",@progbits
	.sectionflags	@""
	.align	4
.nv.constant0._Z17lockFreeHistogramPiS_ii:
	.zero		920


//--------------------- .nv.constant0._Z11lockFreeMaxPiS_i --------------------------
	.section	.nv.constant0._Z11lockFreeMaxPiS_i,"a",@progbits
	.sectionflags	@""
	.align	4
.nv.constant0._Z11lockFreeMaxPiS_i:
	.zero		916


//--------------------- .nv.constant0._Z17incrementWithLockPiS_i --------------------------
	.section	.nv.constant0._Z17incrementWithLockPiS_i,"a",@progbits
	.sectionflags	@""
	.align	4
.nv.constant0._Z17incrementWithLockPiS_i:
	.zero		916


//--------------------- .nv.constant0._Z15incrementAtomicPii --------------------------
	.section	.nv.constant0._Z15incrementAtomicPii,"a",@progbits
	.sectionflags	@""
	.align	4
.nv.constant0._Z15incrementAtomicPii:
	.zero		908


//--------------------- .nv.constant0._Z14incrementNaivePii --------------------------
	.section	.nv.constant0._Z14incrementNaivePii,"a",@progbits
	.sectionflags	@""
	.align	4
.nv.constant0._Z14incrementNaivePii:
	.zero		908


//--------------------- SYMBOLS --------------------------

	.type		.nv.reservedSmem.offset0,@object
	.size		.nv.reservedSmem.offset0,0x4
	.type		.nv.reservedSmem.cap,@object
	.size		.nv.reservedSmem.cap,0x4
